	.headerflags	@"EF_CUDA_TEXMODE_UNIFIED EF_CUDA_64BIT_ADDRESS EF_CUDA_ACCELERATORS EF_CUDA_SM90 EF_CUDA_VIRTUAL_SM(EF_CUDA_SM90)"
	.elftype	@"ET_EXEC"


//--------------------- .nv.info                  --------------------------
	.section	.nv.info,"",@"SHT_CUDA_INFO"
	.align	4


	//----- nvinfo : EIATTR_REGCOUNT
	.align		4
        /*0000*/ 	.byte	0x04, 0x2f
        /*0002*/ 	.short	(.L_1 - .L_0)
	.align		4
.L_0:
        /*0004*/ 	.word	index@(triton_poi_fused__unsafe_index_add_mul_sub_5)
        /*0008*/ 	.word	0x0000001e


	//----- nvinfo : EIATTR_MIN_STACK_SIZE
	.align		4
.L_1:
        /*000c*/ 	.byte	0x04, 0x12
        /*000e*/ 	.short	(.L_3 - .L_2)
	.align		4
.L_2:
        /*0010*/ 	.word	index@(triton_poi_fused__unsafe_index_add_mul_sub_5)
        /*0014*/ 	.word	0x00000000


	//----- nvinfo : EIATTR_FRAME_SIZE
	.align		4
.L_3:
        /*0018*/ 	.byte	0x04, 0x11
        /*001a*/ 	.short	(.L_5 - .L_4)
	.align		4
.L_4:
        /*001c*/ 	.word	index@(triton_poi_fused__unsafe_index_add_mul_sub_5)
        /*0020*/ 	.word	0x00000000


	//----- nvinfo : EIATTR_MIN_STACK_SIZE
	.align		4
.L_5:
        /*0024*/ 	.byte	0x04, 0x12
        /*0026*/ 	.short	(.L_7 - .L_6)
	.align		4
.L_6:
        /*0028*/ 	.word	index@(triton_poi_fused__unsafe_index_add_mul_sub_5)
        /*002c*/ 	.word	0x00000000
.L_7:


//--------------------- .nv.info.triton_poi_fused__unsafe_index_add_mul_sub_5 --------------------------
	.section	.nv.info.triton_poi_fused__unsafe_index_add_mul_sub_5,"",@"SHT_CUDA_INFO"
	.sectionflags	@""
	.align	4


	//----- nvinfo : EIATTR_CUDA_API_VERSION
	.align		4
        /*0000*/ 	.byte	0x04, 0x37
        /*0002*/ 	.short	(.L_9 - .L_8)
.L_8:
        /*0004*/ 	.word	0x0000007c


	//----- nvinfo : EIATTR_KPARAM_INFO
	.align		4
.L_9:
        /*0008*/ 	.byte	0x04, 0x17
        /*000a*/ 	.short	(.L_11 - .L_10)
.L_10:
        /*000c*/ 	.word	0x00000000
        /*0010*/ 	.short	0x000a
        /*0012*/ 	.short	0x0050
        /*0014*/ 	.byte	0x00, 0xf0, 0x11, 0x00


	//----- nvinfo : EIATTR_KPARAM_INFO
	.align		4
.L_11:
        /*0018*/ 	.byte	0x04, 0x17
        /*001a*/ 	.short	(.L_13 - .L_12)
.L_12:
        /*001c*/ 	.word	0x00000000
        /*0020*/ 	.short	0x0009
        /*0022*/ 	.short	0x0048
        /*0024*/ 	.byte	0x00, 0xf4, 0x21, 0x00


	//----- nvinfo : EIATTR_KPARAM_INFO
	.align		4
.L_13:
        /*0028*/ 	.byte	0x04, 0x17
        /*002a*/ 	.short	(.L_15 - .L_14)
.L_14:
        /*002c*/ 	.word	0x00000000
        /*0030*/ 	.short	0x0008
        /*0032*/ 	.short	0x0040
        /*0034*/ 	.byte	0x00, 0xf4, 0x21, 0x00


	//----- nvinfo : EIATTR_KPARAM_INFO
	.align		4
.L_15:
        /*0038*/ 	.byte	0x04, 0x17
        /*003a*/ 	.short	(.L_17 - .L_16)
.L_16:
        /*003c*/ 	.word	0x00000000
        /*0040*/ 	.short	0x0007
        /*0042*/ 	.short	0x0038
        /*0044*/ 	.byte	0x00, 0xf4, 0x21, 0x00


	//----- nvinfo : EIATTR_KPARAM_INFO
	.align		4
.L_17:
        /*0048*/ 	.byte	0x04, 0x17
        /*004a*/ 	.short	(.L_19 - .L_18)
.L_18:
        /*004c*/ 	.word	0x00000000
        /*0050*/ 	.short	0x0006
        /*0052*/ 	.short	0x0030
        /*0054*/ 	.byte	0x00, 0xf4, 0x21, 0x00


	//----- nvinfo : EIATTR_KPARAM_INFO
	.align		4
.L_19:
        /*0058*/ 	.byte	0x04, 0x17
        /*005a*/ 	.short	(.L_21 - .L_20)
.L_20:
        /*005c*/ 	.word	0x00000000
        /*0060*/ 	.short	0x0005
        /*0062*/ 	.short	0x0028
        /*0064*/ 	.byte	0x00, 0xf4, 0x21, 0x00


	//----- nvinfo : EIATTR_KPARAM_INFO
	.align		4
.L_21:
        /*0068*/ 	.byte	0x04, 0x17
        /*006a*/ 	.short	(.L_23 - .L_22)
.L_22:
        /*006c*/ 	.word	0x00000000
        /*0070*/ 	.short	0x0004
        /*0072*/ 	.short	0x0020
        /*0074*/ 	.byte	0x00, 0xf4, 0x21, 0x00


	//----- nvinfo : EIATTR_KPARAM_INFO
	.align		4
.L_23:
        /*0078*/ 	.byte	0x04, 0x17
        /*007a*/ 	.short	(.L_25 - .L_24)
.L_24:
        /*007c*/ 	.word	0x00000000
        /*0080*/ 	.short	0x0003
        /*0082*/ 	.short	0x0018
        /*0084*/ 	.byte	0x00, 0xf4, 0x21, 0x00


	//----- nvinfo : EIATTR_KPARAM_INFO
	.align		4
.L_25:
        /*0088*/ 	.byte	0x04, 0x17
        /*008a*/ 	.short	(.L_27 - .L_26)
.L_26:
        /*008c*/ 	.word	0x00000000
        /*0090*/ 	.short	0x0002
        /*0092*/ 	.short	0x0010
        /*0094*/ 	.byte	0x00, 0xf4, 0x21, 0x00


	//----- nvinfo : EIATTR_KPARAM_INFO
	.align		4
.L_27:
        /*0098*/ 	.byte	0x04, 0x17
        /*009a*/ 	.short	(.L_29 - .L_28)
.L_28:
        /*009c*/ 	.word	0x00000000
        /*00a0*/ 	.short	0x0001
        /*00a2*/ 	.short	0x0008
        /*00a4*/ 	.byte	0x00, 0xf4, 0x21, 0x00


	//----- nvinfo : EIATTR_KPARAM_INFO
	.align		4
.L_29:
        /*00a8*/ 	.byte	0x04, 0x17
        /*00aa*/ 	.short	(.L_31 - .L_30)
.L_30:
        /*00ac*/ 	.word	0x00000000
        /*00b0*/ 	.short	0x0000
        /*00b2*/ 	.short	0x0000
        /*00b4*/ 	.byte	0x00, 0xf4, 0x21, 0x00


	//----- nvinfo : EIATTR_SPARSE_MMA_MASK
	.align		4
.L_31:
        /*00b8*/ 	.byte	0x03, 0x50
        /*00ba*/ 	.short	0x0000


	//----- nvinfo : EIATTR_MAXREG_COUNT
	.align		4
        /*00bc*/ 	.byte	0x03, 0x1b
        /*00be*/ 	.short	0x00ff


	//----- nvinfo : EIATTR_EXIT_INSTR_OFFSETS
	.align		4
        /*00c0*/ 	.byte	0x04, 0x1c
        /*00c2*/ 	.short	(.L_33 - .L_32)


	//   ....[0]....
.L_32:
        /*00c4*/ 	.word	0x00000880


	//----- nvinfo : EIATTR_REQNTID
	.align		4
.L_33:
        /*00c8*/ 	.byte	0x04, 0x10
        /*00ca*/ 	.short	(.L_35 - .L_34)
.L_34:
        /*00cc*/ 	.word	0x00000080
        /*00d0*/ 	.word	0x00000001
        /*00d4*/ 	.word	0x00000001


	//----- nvinfo : EIATTR_CBANK_PARAM_SIZE
	.align		4
.L_35:
        /*00d8*/ 	.byte	0x03, 0x19
        /*00da*/ 	.short	0x0054


	//----- nvinfo : EIATTR_PARAM_CBANK
	.align		4
        /*00dc*/ 	.byte	0x04, 0x0a
        /*00de*/ 	.short	(.L_37 - .L_36)
	.align		4
.L_36:
        /*00e0*/ 	.word	index@(.nv.constant0.triton_poi_fused__unsafe_index_add_mul_sub_5)
        /*00e4*/ 	.short	0x0210
        /*00e6*/ 	.short	0x0054


	//----- nvinfo : EIATTR_SW_WAR
	.align		4
.L_37:
        /*00e8*/ 	.byte	0x04, 0x36
        /*00ea*/ 	.short	(.L_39 - .L_38)
.L_38:
        /*00ec*/ 	.word	0x00000008
.L_39:


//--------------------- .nv.callgraph             --------------------------
	.section	.nv.callgraph,"",@"SHT_CUDA_CALLGRAPH"
	.align	4
	.sectionentsize	8
	.align		4
        /*0000*/ 	.word	0x00000000
	.align		4
        /*0004*/ 	.word	0xffffffff
	.align		4
        /*0008*/ 	.word	0x00000000
	.align		4
        /*000c*/ 	.word	0xfffffffe
	.align		4
        /*0010*/ 	.word	0x00000000
	.align		4
        /*0014*/ 	.word	0xfffffffd
	.align		4
        /*0018*/ 	.word	0x00000000
	.align		4
        /*001c*/ 	.word	0xfffffffc


//--------------------- .text.triton_poi_fused__unsafe_index_add_mul_sub_5 --------------------------
	.section	.text.triton_poi_fused__unsafe_index_add_mul_sub_5,"ax",@progbits
	.align	128
        .global         triton_poi_fused__unsafe_index_add_mul_sub_5
        .type           triton_poi_fused__unsafe_index_add_mul_sub_5,@function
        .size           triton_poi_fused__unsafe_index_add_mul_sub_5,(.L_x_1 - triton_poi_fused__unsafe_index_add_mul_sub_5)
        .other          triton_poi_fused__unsafe_index_add_mul_sub_5,@"STO_CUDA_ENTRY STV_DEFAULT"
triton_poi_fused__unsafe_index_add_mul_sub_5:
.text.triton_poi_fused__unsafe_index_add_mul_sub_5:
[----:B------:R-:W-:Y:S01]  /*0000*/  LDC R1, c[0x0][0x28] ;  /* 0x00000a00ff017b82 */ /* 0x000fe20000000800 */
[----:B------:R-:W1:Y:S07]  /*0010*/  S2R R0, SR_TID.X ;  /* 0x0000000000007919 */ /* 0x000e6e0000002100 */
[----:B------:R-:W2:Y:S01]  /*0020*/  LDC.64 R14, c[0x0][0x220] ;  /* 0x00008800ff0e7b82 */ /* 0x000ea20000000a00 */
[----:B------:R-:W-:Y:S01]  /*0030*/  ULDC.64 UR4, c[0x0][0x208] ;  /* 0x0000820000047ab9 */ /* 0x000fe20000000a00 */
[----:B------:R-:W-:Y:S01]  /*0040*/  ULDC.64 UR8, c[0x0][0x258] ;  /* 0x0000960000087ab9 */ /* 0x000fe20000000a00 */
[----:B------:R-:W3:Y:S01]  /*0050*/  S2R R3, SR_CTAID.X ;  /* 0x0000000000037919 */ /* 0x000ee20000002500 */
[----:B------:R-:W-:-:S04]  /*0060*/  ULDC.64 UR6, c[0x0][0x230] ;  /* 0x00008c0000067ab9 */ /* 0x000fc80000000a00 */
[----:B------:R-:W4:Y:S08]  /*0070*/  LDC.64 R12, c[0x0][0x228] ;  /* 0x00008a00ff0c7b82 */ /* 0x000f300000000a00 */
[----:B------:R-:W5:Y:S08]  /*0080*/  LDC.64 R8, c[0x0][0x238] ;  /* 0x00008e00ff087b82 */ /* 0x000f700000000a00 */
[----:B------:R-:W5:Y:S01]  /*0090*/  LDC.64 R10, c[0x0][0x248] ;  /* 0x00009200ff0a7b82 */ /* 0x000f620000000a00 */
[----:B-1----:R-:W-:-:S05]  /*00a0*/  LOP3.LUT R0, R0, 0x7f, RZ, 0xc0, !PT ;  /* 0x0000007f00007812 */ /* 0x002fca00078ec0ff */
[----:B---3--:R-:W-:-:S05]  /*00b0*/  IMAD R0, R3, 0x80, R0 ;  /* 0x0000008003007824 */ /* 0x008fca00078e0200 */
[----:B------:R-:W-:-:S04]  /*00c0*/  SHF.R.S32.HI R5, RZ, 0x1f, R0 ;  /* 0x0000001fff057819 */ /* 0x000fc80000011400 */
[----:B------:R-:W-:-:S04]  /*00d0*/  LEA.HI R2, R5, R0, RZ, 0x5 ;  /* 0x0000000005027211 */ /* 0x000fc800078f28ff */
[----:B------:R-:W-:Y:S02]  /*00e0*/  SHF.R.S32.HI R5, RZ, 0x5, R2 ;  /* 0x00000005ff057819 */ /* 0x000fe40000011402 */
[----:B------:R-:W-:Y:S02]  /*00f0*/  LOP3.LUT R7, R2, 0xffffffe0, RZ, 0xc0, !PT ;  /* 0xffffffe002077812 */ /* 0x000fe400078ec0ff */
[----:B------:R-:W-:-:S03]  /*0100*/  LEA.HI R4, R5, R5, RZ, 0x5 ;  /* 0x0000000505047211 */ /* 0x000fc600078f28ff */
[----:B------:R-:W-:Y:S01]  /*0110*/  IMAD.IADD R6, R0, 0x1, -R7 ;  /* 0x0000000100067824 */ /* 0x000fe200078e0a07 */
[----:B------:R-:W-:-:S05]  /*0120*/  LOP3.LUT R4, R4, 0xffffffe0, RZ, 0xc0, !PT ;  /* 0xffffffe004047812 */ /* 0x000fca00078ec0ff */
[----:B------:R-:W-:-:S04]  /*0130*/  IMAD.IADD R5, R5, 0x1, -R4 ;  /* 0x0000000105057824 */ /* 0x000fc800078e0a04 */
[----:B--2---:R-:W-:-:S04]  /*0140*/  IMAD.WIDE R14, R5, 0x8, R14 ;  /* 0x00000008050e7825 */ /* 0x004fc800078e020e */
[C---:B----4-:R-:W-:Y:S02]  /*0150*/  IMAD.WIDE R12, R6.reuse, 0x8, R12 ;  /* 0x00000008060c7825 */ /* 0x050fe400078e020c */
[----:B------:R-:W2:Y:S04]  /*0160*/  LDG.E.EL.64 R14, desc[UR4][R14.64] ;  /* 0x000000040e0e7981 */ /* 0x000ea8000c2e1b00 */
[----:B------:R-:W3:Y:S01]  /*0170*/  LDG.E.EL.64 R12, desc[UR4][R12.64] ;  /* 0x000000040c0c7981 */ /* 0x000ee2000c2e1b00 */
[----:B-----5:R-:W-:-:S04]  /*0180*/  IMAD.WIDE R8, R6, 0x8, R8 ;  /* 0x0000000806087825 */ /* 0x020fc800078e0208 */
[----:B0-----:R-:W-:Y:S02]  /*0190*/  IMAD.WIDE R10, R5, 0x8, R10 ;  /* 0x00000008050a7825 */ /* 0x001fe400078e020a */
[----:B------:R-:W4:Y:S04]  /*01a0*/  LDG.E.EL.64 R8, desc[UR4][R8.64] ;  /* 0x0000000408087981 */ /* 0x000f28000c2e1b00 */
[----:B------:R-:W5:Y:S01]  /*01b0*/  LDG.E.EL.64 R10, desc[UR4][R10.64] ;  /* 0x000000040a0a7981 */ /* 0x000f62000c2e1b00 */
[----:B------:R-:W-:-:S04]  /*01c0*/  SHF.R.S32.HI R23, RZ, 0x18, R3 ;  /* 0x00000018ff177819 */ /* 0x000fc80000011403 */
[----:B------:R-:W-:-:S04]  /*01d0*/  SGXT R23, R23, 0x1 ;  /* 0x000000011717781a */ /* 0x000fc80000000200 */
[----:B------:R-:W-:-:S04]  /*01e0*/  LEA.HI R3, R23, R0, RZ, 0xa ;  /* 0x0000000017037211 */ /* 0x000fc800078f50ff */
[----:B------:R-:W-:Y:S02]  /*01f0*/  SHF.R.S32.HI R3, RZ, 0xa, R3 ;  /* 0x0000000aff037819 */ /* 0x000fe40000011403 */
[----:B------:R-:W-:-:S04]  /*0200*/  LEA.HI R23, R23, R0, RZ, 0xc ;  /* 0x0000000017177211 */ /* 0x000fc800078f60ff */
[----:B------:R-:W-:Y:S02]  /*0210*/  SHF.R.S32.HI R23, RZ, 0xc, R23 ;  /* 0x0000000cff177819 */ /* 0x000fe40000011417 */
[----:B--2---:R-:W-:-:S04]  /*0220*/  SHF.R.U32.HI R17, RZ, 0x1b, R15 ;  /* 0x0000001bff117819 */ /* 0x004fc8000001160f */
[----:B------:R-:W-:Y:S02]  /*0230*/  LOP3.LUT R17, R17, 0x10, RZ, 0xc0, !PT ;  /* 0x0000001011117812 */ /* 0x000fe400078ec0ff */
[----:B---3--:R-:W-:Y:S02]  /*0240*/  SHF.R.U32.HI R7, RZ, 0x1b, R13 ;  /* 0x0000001bff077819 */ /* 0x008fe4000001160d */
[----:B------:R-:W-:Y:S02]  /*0250*/  IADD3 R4, P0, R14, R17, RZ ;  /* 0x000000110e047210 */ /* 0x000fe40007f1e0ff */
[----:B------:R-:W-:Y:S02]  /*0260*/  LOP3.LUT R7, R7, 0x10, RZ, 0xc0, !PT ;  /* 0x0000001007077812 */ /* 0x000fe400078ec0ff */
[C---:B------:R-:W-:Y:S01]  /*0270*/  LEA.HI R14, R3.reuse, R3, RZ, 0x2 ;  /* 0x00000003030e7211 */ /* 0x040fe200078f10ff */
[----:B------:R-:W-:Y:S01]  /*0280*/  IMAD.X R15, RZ, RZ, R15, P0 ;  /* 0x000000ffff0f7224 */ /* 0x000fe200000e060f */
[----:B------:R-:W-:Y:S01]  /*0290*/  IADD3 R2, P0, R12, R7, RZ ;  /* 0x000000070c027210 */ /* 0x000fe20007f1e0ff */
[----:B------:R-:W-:Y:S01]  /*02a0*/  IMAD.SHL.U32 R17, R4, 0x10, RZ ;  /* 0x0000001004117824 */ /* 0x000fe200078e00ff */
[----:B------:R-:W-:Y:S01]  /*02b0*/  LOP3.LUT R14, R14, 0xfffffc, RZ, 0xc0, !PT ;  /* 0x00fffffc0e0e7812 */ /* 0x000fe200078ec0ff */
[----:B------:R-:W-:Y:S01]  /*02c0*/  IMAD.SHL.U32 R7, R3, 0x100, RZ ;  /* 0x0000010003077824 */ /* 0x000fe200078e00ff */
[----:B------:R-:W-:Y:S01]  /*02d0*/  SHF.L.U64.HI R4, R4, 0x4, R15 ;  /* 0x0000000404047819 */ /* 0x000fe2000001020f */
[----:B------:R-:W-:Y:S01]  /*02e0*/  IMAD.X R19, RZ, RZ, R13, P0 ;  /* 0x000000ffff137224 */ /* 0x000fe200000e060d */
[----:B------:R-:W-:-:S05]  /*02f0*/  IADD3 R15, P0, R17, R2, RZ ;  /* 0x00000002110f7210 */ /* 0x000fca0007f1e0ff */
[----:B------:R-:W-:Y:S02]  /*0300*/  IMAD.X R12, R4, 0x1, R19, P0 ;  /* 0x00000001040c7824 */ /* 0x000fe400000e0613 */
[----:B------:R-:W-:-:S03]  /*0310*/  IMAD.SHL.U32 R16, R15, 0x4, RZ ;  /* 0x000000040f107824 */ /* 0x000fc600078e00ff */
[----:B------:R-:W-:Y:S02]  /*0320*/  SHF.L.U64.HI R15, R15, 0x2, R12 ;  /* 0x000000020f0f7819 */ /* 0x000fe4000001020c */
[----:B------:R-:W-:-:S04]  /*0330*/  IADD3 R12, P0, R16, UR8, RZ ;  /* 0x00000008100c7c10 */ /* 0x000fc8000ff1e0ff */
[----:B------:R-:W-:Y:S02]  /*0340*/  IADD3.X R13, R15, UR9, RZ, P0, !PT ;  /* 0x000000090f0d7c10 */ /* 0x000fe400087fe4ff */
[----:B----4-:R-:W-:Y:S02]  /*0350*/  SHF.R.U32.HI R27, RZ, 0x1b, R9 ;  /* 0x0000001bff1b7819 */ /* 0x010fe40000011609 */
[----:B-----5:R-:W-:Y:S01]  /*0360*/  SHF.R.U32.HI R25, RZ, 0x1b, R11 ;  /* 0x0000001bff197819 */ /* 0x020fe2000001160b */
[----:B------:R-:W-:Y:S01]  /*0370*/  IMAD.WIDE R20, R7, 0x4, R12 ;  /* 0x0000000407147825 */ /* 0x000fe200078e020c */
[----:B------:R-:W-:-:S03]  /*0380*/  LOP3.LUT R27, R27, 0x10, RZ, 0xc0, !PT ;  /* 0x000000101b1b7812 */ /* 0x000fc600078ec0ff */
[----:B------:R-:W-:Y:S01]  /*0390*/  IMAD.IADD R13, R3, 0x1, -R14 ;  /* 0x00000001030d7824 */ /* 0x000fe200078e0a0e */
[----:B------:R-:W-:Y:S01]  /*03a0*/  IADD3 R14, P0, R16, UR6, RZ ;  /* 0x00000006100e7c10 */ /* 0x000fe2000ff1e0ff */
[----:B------:R0:W2:Y:S01]  /*03b0*/  LDG.E.EL R3, desc[UR4][R20.64] ;  /* 0x0000000414037981 */ /* 0x0000a2000c2e1900 */
[----:B------:R-:W-:Y:S01]  /*03c0*/  LOP3.LUT R25, R25, 0x10, RZ, 0xc0, !PT ;  /* 0x0000001019197812 */ /* 0x000fe200078ec0ff */
[----:B------:R-:W-:Y:S01]  /*03d0*/  IMAD.SHL.U32 R13, R13, 0x100, RZ ;  /* 0x000001000d0d7824 */ /* 0x000fe200078e00ff */
[----:B------:R-:W-:Y:S02]  /*03e0*/  IADD3.X R15, R15, UR7, RZ, P0, !PT ;  /* 0x000000070f0f7c10 */ /* 0x000fe400087fe4ff */
[----:B------:R-:W-:Y:S02]  /*03f0*/  IADD3 R8, P0, R8, R27, RZ ;  /* 0x0000001b08087210 */ /* 0x000fe40007f1e0ff */
[----:B------:R-:W-:Y:S01]  /*0400*/  IADD3 R10, P1, R10, R25, RZ ;  /* 0x000000190a0a7210 */ /* 0x000fe20007f3e0ff */
[----:B------:R-:W-:-:S04]  /*0410*/  IMAD.WIDE R14, R13, 0x4, R14 ;  /* 0x000000040d0e7825 */ /* 0x000fc800078e020e */
[----:B0-----:R-:W-:Y:S01]  /*0420*/  IMAD.X R21, RZ, RZ, R9, P0 ;  /* 0x000000ffff157224 */ /* 0x001fe200000e0609 */
[----:B------:R-:W-:Y:S01]  /*0430*/  IADD3 R17, P0, R8, R17, RZ ;  /* 0x0000001108117210 */ /* 0x000fe20007f1e0ff */
[----:B------:R-:W-:Y:S02]  /*0440*/  IMAD.X R11, RZ, RZ, R11, P1 ;  /* 0x000000ffff0b7224 */ /* 0x000fe400008e060b */
[C---:B------:R-:W-:Y:S02]  /*0450*/  IMAD.SHL.U32 R9, R10.reuse, 0x10, RZ ;  /* 0x000000100a097824 */ /* 0x040fe400078e00ff */
[----:B------:R-:W-:Y:S01]  /*0460*/  IMAD.SHL.U32 R25, R23, 0x800, RZ ;  /* 0x0000080017197824 */ /* 0x000fe200078e00ff */
[----:B------:R-:W-:Y:S02]  /*0470*/  SHF.L.U64.HI R10, R10, 0x4, R11 ;  /* 0x000000040a0a7819 */ /* 0x000fe4000001020b */
[----:B------:R-:W-:Y:S01]  /*0480*/  IADD3 R12, P1, R9, R2, RZ ;  /* 0x00000002090c7210 */ /* 0x000fe20007f3e0ff */
[----:B------:R-:W-:Y:S01]  /*0490*/  IMAD.SHL.U32 R20, R17, 0x4, RZ ;  /* 0x0000000411147824 */ /* 0x000fe200078e00ff */
[----:B------:R-:W-:Y:S01]  /*04a0*/  IADD3 R9, P2, R9, R8, RZ ;  /* 0x0000000809097210 */ /* 0x000fe20007f5e0ff */
[----:B------:R-:W-:-:S02]  /*04b0*/  IMAD.X R8, R21, 0x1, R4, P0 ;  /* 0x0000000115087824 */ /* 0x000fc400000e0604 */
[C---:B------:R-:W-:Y:S02]  /*04c0*/  IMAD.X R19, R10.reuse, 0x1, R19, P1 ;  /* 0x000000010a137824 */ /* 0x040fe400008e0613 */
[----:B------:R-:W-:Y:S02]  /*04d0*/  IMAD.X R10, R10, 0x1, R21, P2 ;  /* 0x000000010a0a7824 */ /* 0x000fe400010e0615 */
[C---:B------:R-:W-:Y:S01]  /*04e0*/  IMAD.SHL.U32 R24, R9.reuse, 0x4, RZ ;  /* 0x0000000409187824 */ /* 0x040fe200078e00ff */
[C---:B------:R-:W-:Y:S01]  /*04f0*/  SHF.L.U64.HI R2, R12.reuse, 0x2, R19 ;  /* 0x000000020c027819 */ /* 0x040fe20000010213 */
[----:B------:R-:W-:Y:S01]  /*0500*/  IMAD.SHL.U32 R12, R12, 0x4, RZ ;  /* 0x000000040c0c7824 */ /* 0x000fe200078e00ff */
[----:B------:R-:W-:Y:S01]  /*0510*/  SHF.L.U64.HI R9, R9, 0x2, R10 ;  /* 0x0000000209097819 */ /* 0x000fe2000001020a */
[----:B------:R-:W-:Y:S01]  /*0520*/  IMAD.WIDE R14, R25, 0x4, R14 ;  /* 0x00000004190e7825 */ /* 0x000fe200078e020e */
[----:B------:R-:W0:Y:S01]  /*0530*/  LDC.64 R10, c[0x0][0x240] ;  /* 0x00009000ff0a7b82 */ /* 0x000e220000000a00 */
[----:B------:R-:W-:-:S02]  /*0540*/  SHF.L.U64.HI R8, R17, 0x2, R8 ;  /* 0x0000000211087819 */ /* 0x000fc40000010208 */
[----:B------:R-:W-:Y:S01]  /*0550*/  IADD3 R22, P0, R20, UR6, RZ ;  /* 0x0000000614167c10 */ /* 0x000fe2000ff1e0ff */
[----:B------:R1:W3:Y:S01]  /*0560*/  LDG.E.EL R4, desc[UR4][R14.64] ;  /* 0x000000040e047981 */ /* 0x0002e2000c2e1900 */
[----:B------:R-:W-:Y:S02]  /*0570*/  IADD3 R16, P1, R12, UR6, RZ ;  /* 0x000000060c107c10 */ /* 0x000fe4000ff3e0ff */
[----:B------:R-:W-:Y:S02]  /*0580*/  IADD3 R18, P2, R24, UR6, RZ ;  /* 0x0000000618127c10 */ /* 0x000fe4000ff5e0ff */
[----:B------:R-:W-:Y:S02]  /*0590*/  IADD3 R20, P3, R20, UR8, RZ ;  /* 0x0000000814147c10 */ /* 0x000fe4000ff7e0ff */
[----:B------:R-:W-:Y:S02]  /*05a0*/  IADD3.X R23, R8, UR7, RZ, P0, !PT ;  /* 0x0000000708177c10 */ /* 0x000fe400087fe4ff */
[----:B------:R-:W-:Y:S01]  /*05b0*/  IADD3.X R17, R2, UR7, RZ, P1, !PT ;  /* 0x0000000702117c10 */ /* 0x000fe20008ffe4ff */
[----:B-1----:R-:W1:Y:S01]  /*05c0*/  LDC.64 R14, c[0x0][0x250] ;  /* 0x00009400ff0e7b82 */ /* 0x002e620000000a00 */
[----:B------:R-:W-:Y:S01]  /*05d0*/  IADD3.X R19, R9, UR7, RZ, P2, !PT ;  /* 0x0000000709137c10 */ /* 0x000fe200097fe4ff */
[----:B------:R-:W-:Y:S01]  /*05e0*/  IMAD.WIDE R22, R13, 0x4, R22 ;  /* 0x000000040d167825 */ /* 0x000fe200078e0216 */
[----:B------:R-:W-:-:S02]  /*05f0*/  IADD3.X R21, R8, UR9, RZ, P3, !PT ;  /* 0x0000000908157c10 */ /* 0x000fc40009ffe4ff */
[----:B------:R-:W-:Y:S01]  /*0600*/  IADD3 R12, P0, R12, UR8, RZ ;  /* 0x000000080c0c7c10 */ /* 0x000fe2000ff1e0ff */
[----:B------:R-:W-:Y:S01]  /*0610*/  IMAD.WIDE R16, R13, 0x4, R16 ;  /* 0x000000040d107825 */ /* 0x000fe200078e0210 */
[----:B------:R-:W-:-:S03]  /*0620*/  IADD3 R8, P1, R24, UR8, RZ ;  /* 0x0000000818087c10 */ /* 0x000fc6000ff3e0ff */
[----:B------:R-:W-:Y:S01]  /*0630*/  IMAD.WIDE R18, R13, 0x4, R18 ;  /* 0x000000040d127825 */ /* 0x000fe200078e0212 */
[----:B------:R-:W-:Y:S02]  /*0640*/  IADD3.X R13, R2, UR9, RZ, P0, !PT ;  /* 0x00000009020d7c10 */ /* 0x000fe400087fe4ff */
[----:B------:R-:W-:Y:S01]  /*0650*/  IADD3.X R9, R9, UR9, RZ, P1, !PT ;  /* 0x0000000909097c10 */ /* 0x000fe20008ffe4ff */
[----:B------:R-:W-:-:S04]  /*0660*/  IMAD.WIDE R22, R25, 0x4, R22 ;  /* 0x0000000419167825 */ /* 0x000fc800078e0216 */
[C---:B------:R-:W-:Y:S02]  /*0670*/  IMAD.WIDE R16, R25.reuse, 0x4, R16 ;  /* 0x0000000419107825 */ /* 0x040fe400078e0210 */
[----:B------:R-:W3:Y:S02]  /*0680*/  LDG.E.EL R23, desc[UR4][R22.64] ;  /* 0x0000000416177981 */ /* 0x000ee4000c2e1900 */
[----:B------:R-:W-:Y:S02]  /*0690*/  IMAD.WIDE R18, R25, 0x4, R18 ;  /* 0x0000000419127825 */ /* 0x000fe400078e0212 */
[----:B------:R-:W4:Y:S02]  /*06a0*/  LDG.E.EL R16, desc[UR4][R16.64] ;  /* 0x0000000410107981 */ /* 0x000f24000c2e1900 */
[C---:B------:R-:W-:Y:S02]  /*06b0*/  IMAD.WIDE R20, R7.reuse, 0x4, R20 ;  /* 0x0000000407147825 */ /* 0x040fe400078e0214 */
[----:B------:R-:W4:Y:S02]  /*06c0*/  LDG.E.EL R19, desc[UR4][R18.64] ;  /* 0x0000000412137981 */ /* 0x000f24000c2e1900 */
[----:B------:R-:W-:-:S02]  /*06d0*/  IMAD.WIDE R12, R7, 0x4, R12 ;  /* 0x00000004070c7825 */ /* 0x000fc400078e020c */
[----:B------:R-:W2:Y:S02]  /*06e0*/  LDG.E.EL R20, desc[UR4][R20.64] ;  /* 0x0000000414147981 */ /* 0x000ea4000c2e1900 */
[----:B------:R-:W-:Y:S02]  /*06f0*/  IMAD.WIDE R8, R7, 0x4, R8 ;  /* 0x0000000407087825 */ /* 0x000fe400078e0208 */
[----:B------:R-:W5:Y:S02]  /*0700*/  LDG.E.EL R12, desc[UR4][R12.64] ;  /* 0x000000040c0c7981 */ /* 0x000f64000c2e1900 */
[----:B0-----:R-:W-:Y:S02]  /*0710*/  IMAD.WIDE R10, R6, 0x4, R10 ;  /* 0x00000004060a7825 */ /* 0x001fe400078e020a */
[----:B------:R-:W5:Y:S01]  /*0720*/  LDG.E.EL R9, desc[UR4][R8.64] ;  /* 0x0000000408097981 */ /* 0x000f62000c2e1900 */
[----:B------:R-:W0:Y:S01]  /*0730*/  LDC.64 R6, c[0x0][0x218] ;  /* 0x00008600ff067b82 */ /* 0x000e220000000a00 */
[----:B-1----:R-:W-:-:S02]  /*0740*/  IMAD.WIDE R24, R5, 0x4, R14 ;  /* 0x0000000405187825 */ /* 0x002fc400078e020e */
[----:B------:R-:W5:Y:S04]  /*0750*/  LDG.E.EL R11, desc[UR4][R10.64] ;  /* 0x000000040a0b7981 */ /* 0x000f68000c2e1900 */
[----:B------:R-:W5:Y:S01]  /*0760*/  LDG.E.EL R24, desc[UR4][R24.64] ;  /* 0x0000000418187981 */ /* 0x000f62000c2e1900 */
[----:B------:R-:W1:Y:S01]  /*0770*/  LDC.64 R14, c[0x0][0x210] ;  /* 0x00008400ff0e7b82 */ /* 0x000e620000000a00 */
[----:B0-----:R-:W-:-:S04]  /*0780*/  IMAD.WIDE R6, R0, 0x4, R6 ;  /* 0x0000000400067825 */ /* 0x001fc800078e0206 */
[----:B-1----:R-:W-:-:S04]  /*0790*/  IMAD.WIDE R14, R0, 0x4, R14 ;  /* 0x00000004000e7825 */ /* 0x002fc800078e020e */
[----:B---3--:R-:W-:Y:S01]  /*07a0*/  FADD R23, -R4, R23 ;  /* 0x0000001704177221 */ /* 0x008fe20000000100 */
[----:B----4-:R-:W-:Y:S01]  /*07b0*/  FADD R5, -R16, R19 ;  /* 0x0000001310057221 */ /* 0x010fe20000000100 */
[----:B--2---:R-:W-:Y:S01]  /*07c0*/  FADD R20, -R3, R20 ;  /* 0x0000001403147221 */ /* 0x004fe20000000100 */
[----:B-----5:R-:W-:Y:S01]  /*07d0*/  FADD R17, -R12, R9 ;  /* 0x000000090c117221 */ /* 0x020fe20000000100 */
[C---:B------:R-:W-:Y:S01]  /*07e0*/  FFMA R23, R11.reuse, R23, R4 ;  /* 0x000000170b177223 */ /* 0x040fe20000000004 */
[C---:B------:R-:W-:Y:S01]  /*07f0*/  FFMA R16, R11.reuse, R5, R16 ;  /* 0x000000050b107223 */ /* 0x040fe20000000010 */
[C---:B------:R-:W-:Y:S01]  /*0800*/  FFMA R3, R11.reuse, R20, R3 ;  /* 0x000000140b037223 */ /* 0x040fe20000000003 */
[----:B------:R-:W-:Y:S02]  /*0810*/  FFMA R12, R11, R17, R12 ;  /* 0x000000110b0c7223 */ /* 0x000fe4000000000c */
[----:B------:R-:W-:Y:S02]  /*0820*/  FADD R16, -R23, R16 ;  /* 0x0000001017107221 */ /* 0x000fe40000000100 */
[----:B------:R-:W-:-:S02]  /*0830*/  FADD R12, -R3, R12 ;  /* 0x0000000c030c7221 */ /* 0x000fc40000000100 */
[C---:B------:R-:W-:Y:S02]  /*0840*/  FFMA R23, R24.reuse, R16, R23 ;  /* 0x0000001018177223 */ /* 0x040fe40000000017 */
[----:B------:R-:W-:-:S03]  /*0850*/  FFMA R3, R24, R12, R3 ;  /* 0x0000000c18037223 */ /* 0x000fc60000000003 */
[----:B------:R-:W-:Y:S04]  /*0860*/  STG.E desc[UR4][R14.64], R23 ;  /* 0x000000170e007986 */ /* 0x000fe8000c101904 */
[----:B------:R-:W-:Y:S01]  /*0870*/  STG.E desc[UR4][R6.64], R3 ;  /* 0x0000000306007986 */ /* 0x000fe2000c101904 */
[----:B------:R-:W-:Y:S05]  /*0880*/  EXIT ;  /* 0x000000000000794d */ /* 0x000fea0003800000 */
.L_x_0:
[----:B------:R-:W-:-:S00]  /*0890*/  BRA `(.L_x_0) ;  /* 0xfffffffc00fc7947 */ /* 0x000fc0000383ffff */
[----:B------:R-:W-:-:S00]  /*08a0*/  NOP ;  /* 0x0000000000007918 */ /* 0x000fc00000000000 */
        /* <DEDUP_REMOVED lines=13> */
.L_x_1:


//--------------------- .nv.constant0.triton_poi_fused__unsafe_index_add_mul_sub_5 --------------------------
	.section	.nv.constant0.triton_poi_fused__unsafe_index_add_mul_sub_5,"a",@progbits
	.sectionflags	@""
	.align	4
.nv.constant0.triton_poi_fused__unsafe_index_add_mul_sub_5:
	.zero		612
